	.headerflags	@"EF_CUDA_TEXMODE_UNIFIED EF_CUDA_64BIT_ADDRESS EF_CUDA_ACCELERATORS EF_CUDA_SM90 EF_CUDA_VIRTUAL_SM(EF_CUDA_SM90)"
	.elftype	@"ET_EXEC"


//--------------------- .nv.info                  --------------------------
	.section	.nv.info,"",@"SHT_CUDA_INFO"
	.align	4


	//----- nvinfo : EIATTR_REGCOUNT
	.align		4
        /*0000*/ 	.byte	0x04, 0x2f
        /*0002*/ 	.short	(.L_3 - .L_2)
	.align		4
.L_2:
        /*0004*/ 	.word	index@(triton_poi_fused__native_batch_norm_legit_no_training_relu_3)
        /*0008*/ 	.word	0x00000012


	//----- nvinfo : EIATTR_MIN_STACK_SIZE
	.align		4
.L_3:
        /*000c*/ 	.byte	0x04, 0x12
        /*000e*/ 	.short	(.L_5 - .L_4)
	.align		4
.L_4:
        /*0010*/ 	.word	index@(triton_poi_fused__native_batch_norm_legit_no_training_relu_3)
        /*0014*/ 	.word	0x00000000


	//----- nvinfo : EIATTR_FRAME_SIZE
	.align		4
.L_5:
        /*0018*/ 	.byte	0x04, 0x11
        /*001a*/ 	.short	(.L_7 - .L_6)
	.align		4
.L_6:
        /*001c*/ 	.word	index@(triton_poi_fused__native_batch_norm_legit_no_training_relu_3)
        /*0020*/ 	.word	0x00000000


	//----- nvinfo : EIATTR_MIN_STACK_SIZE
	.align		4
.L_7:
        /*0024*/ 	.byte	0x04, 0x12
        /*0026*/ 	.short	(.L_9 - .L_8)
	.align		4
.L_8:
        /*0028*/ 	.word	index@(triton_poi_fused__native_batch_norm_legit_no_training_relu_3)
        /*002c*/ 	.word	0x00000000
.L_9:


//--------------------- .nv.info.triton_poi_fused__native_batch_norm_legit_no_training_relu_3 --------------------------
	.section	.nv.info.triton_poi_fused__native_batch_norm_legit_no_training_relu_3,"",@"SHT_CUDA_INFO"
	.sectionflags	@""
	.align	4


	//----- nvinfo : EIATTR_CUDA_API_VERSION
	.align		4
        /*0000*/ 	.byte	0x04, 0x37
        /*0002*/ 	.short	(.L_11 - .L_10)
.L_10:
        /*0004*/ 	.word	0x0000007c


	//----- nvinfo : EIATTR_KPARAM_INFO
	.align		4
.L_11:
        /*0008*/ 	.byte	0x04, 0x17
        /*000a*/ 	.short	(.L_13 - .L_12)
.L_12:
        /*000c*/ 	.word	0x00000000
        /*0010*/ 	.short	0x0006
        /*0012*/ 	.short	0x0030
        /*0014*/ 	.byte	0x00, 0xf0, 0x11, 0x00


	//----- nvinfo : EIATTR_KPARAM_INFO
	.align		4
.L_13:
        /*0018*/ 	.byte	0x04, 0x17
        /*001a*/ 	.short	(.L_15 - .L_14)
.L_14:
        /*001c*/ 	.word	0x00000000
        /*0020*/ 	.short	0x0005
        /*0022*/ 	.short	0x0028
        /*0024*/ 	.byte	0x00, 0xf4, 0x21, 0x00


	//----- nvinfo : EIATTR_KPARAM_INFO
	.align		4
.L_15:
        /*0028*/ 	.byte	0x04, 0x17
        /*002a*/ 	.short	(.L_17 - .L_16)
.L_16:
        /*002c*/ 	.word	0x00000000
        /*0030*/ 	.short	0x0004
        /*0032*/ 	.short	0x0020
        /*0034*/ 	.byte	0x00, 0xf4, 0x21, 0x00


	//----- nvinfo : EIATTR_KPARAM_INFO
	.align		4
.L_17:
        /*0038*/ 	.byte	0x04, 0x17
        /*003a*/ 	.short	(.L_19 - .L_18)
.L_18:
        /*003c*/ 	.word	0x00000000
        /*0040*/ 	.short	0x0003
        /*0042*/ 	.short	0x0018
        /*0044*/ 	.byte	0x00, 0xf4, 0x21, 0x00


	//----- nvinfo : EIATTR_KPARAM_INFO
	.align		4
.L_19:
        /*0048*/ 	.byte	0x04, 0x17
        /*004a*/ 	.short	(.L_21 - .L_20)
.L_20:
        /*004c*/ 	.word	0x00000000
        /*0050*/ 	.short	0x0002
        /*0052*/ 	.short	0x0010
        /*0054*/ 	.byte	0x00, 0xf4, 0x21, 0x00


	//----- nvinfo : EIATTR_KPARAM_INFO
	.align		4
.L_21:
        /*0058*/ 	.byte	0x04, 0x17
        /*005a*/ 	.short	(.L_23 - .L_22)
.L_22:
        /*005c*/ 	.word	0x00000000
        /*0060*/ 	.short	0x0001
        /*0062*/ 	.short	0x0008
        /*0064*/ 	.byte	0x00, 0xf4, 0x21, 0x00


	//----- nvinfo : EIATTR_KPARAM_INFO
	.align		4
.L_23:
        /*0068*/ 	.byte	0x04, 0x17
        /*006a*/ 	.short	(.L_25 - .L_24)
.L_24:
        /*006c*/ 	.word	0x00000000
        /*0070*/ 	.short	0x0000
        /*0072*/ 	.short	0x0000
        /*0074*/ 	.byte	0x00, 0xf4, 0x21, 0x00


	//----- nvinfo : EIATTR_SPARSE_MMA_MASK
	.align		4
.L_25:
        /*0078*/ 	.byte	0x03, 0x50
        /*007a*/ 	.short	0x0000


	//----- nvinfo : EIATTR_MAXREG_COUNT
	.align		4
        /*007c*/ 	.byte	0x03, 0x1b
        /*007e*/ 	.short	0x00ff


	//----- nvinfo : EIATTR_EXIT_INSTR_OFFSETS
	.align		4
        /*0080*/ 	.byte	0x04, 0x1c
        /*0082*/ 	.short	(.L_27 - .L_26)


	//   ....[0]....
.L_26:
        /*0084*/ 	.word	0x00000300


	//   ....[1]....
        /*0088*/ 	.word	0x00000320


	//----- nvinfo : EIATTR_REQNTID
	.align		4
.L_27:
        /*008c*/ 	.byte	0x04, 0x10
        /*008e*/ 	.short	(.L_29 - .L_28)
.L_28:
        /*0090*/ 	.word	0x00000080
        /*0094*/ 	.word	0x00000001
        /*0098*/ 	.word	0x00000001


	//----- nvinfo : EIATTR_CBANK_PARAM_SIZE
	.align		4
.L_29:
        /*009c*/ 	.byte	0x03, 0x19
        /*009e*/ 	.short	0x0034


	//----- nvinfo : EIATTR_PARAM_CBANK
	.align		4
        /*00a0*/ 	.byte	0x04, 0x0a
        /*00a2*/ 	.short	(.L_31 - .L_30)
	.align		4
.L_30:
        /*00a4*/ 	.word	index@(.nv.constant0.triton_poi_fused__native_batch_norm_legit_no_training_relu_3)
        /*00a8*/ 	.short	0x0210
        /*00aa*/ 	.short	0x0034


	//----- nvinfo : EIATTR_SW_WAR
	.align		4
.L_31:
        /*00ac*/ 	.byte	0x04, 0x36
        /*00ae*/ 	.short	(.L_33 - .L_32)
.L_32:
        /*00b0*/ 	.word	0x00000008
.L_33:


//--------------------- .nv.callgraph             --------------------------
	.section	.nv.callgraph,"",@"SHT_CUDA_CALLGRAPH"
	.align	4
	.sectionentsize	8
	.align		4
        /*0000*/ 	.word	0x00000000
	.align		4
        /*0004*/ 	.word	0xffffffff
	.align		4
        /*0008*/ 	.word	0x00000000
	.align		4
        /*000c*/ 	.word	0xfffffffe
	.align		4
        /*0010*/ 	.word	0x00000000
	.align		4
        /*0014*/ 	.word	0xfffffffd
	.align		4
        /*0018*/ 	.word	0x00000000
	.align		4
        /*001c*/ 	.word	0xfffffffc


//--------------------- .nv.constant4             --------------------------
	.section	.nv.constant4,"a",@progbits
	.align	8
	.align		8
.nv.constant4:
        /*0000*/ 	.dword	_$_str
	.align		8
        /*0008*/ 	.dword	_$_str_$_2


//--------------------- .text.triton_poi_fused__native_batch_norm_legit_no_training_relu_3 --------------------------
	.section	.text.triton_poi_fused__native_batch_norm_legit_no_training_relu_3,"ax",@progbits
	.align	128
        .global         triton_poi_fused__native_batch_norm_legit_no_training_relu_3
        .type           triton_poi_fused__native_batch_norm_legit_no_training_relu_3,@function
        .size           triton_poi_fused__native_batch_norm_legit_no_training_relu_3,(.L_x_1 - triton_poi_fused__native_batch_norm_legit_no_training_relu_3)
        .other          triton_poi_fused__native_batch_norm_legit_no_training_relu_3,@"STO_CUDA_ENTRY STV_DEFAULT"
triton_poi_fused__native_batch_norm_legit_no_training_relu_3:
.text.triton_poi_fused__native_batch_norm_legit_no_training_relu_3:
[----:B------:R-:W0:Y:S01]  /*0000*/  LDC R1, c[0x0][0x28] ;  /* 0x00000a00ff017b82 */ /* 0x000e220000000800 */
[----:B------:R-:W1:Y:S07]  /*0010*/  S2R R0, SR_TID.X ;  /* 0x0000000000007919 */ /* 0x000e6e0000002100 */
[----:B------:R-:W2:Y:S01]  /*0020*/  LDC.64 R8, c[0x0][0x220] ;  /* 0x00008800ff087b82 */ /* 0x000ea20000000a00 */
[----:B------:R-:W-:Y:S01]  /*0030*/  HFMA2.MMA R14, -RZ, RZ, 0, 0 ;  /* 0x00000000ff0e7435 */ /* 0x000fe200000001ff */
[----:B------:R-:W-:Y:S01]  /*0040*/  ULDC.64 UR4, c[0x0][0x208] ;  /* 0x0000820000047ab9 */ /* 0x000fe20000000a00 */
[----:B------:R-:W3:Y:S05]  /*0050*/  S2R R3, SR_CTAID.X ;  /* 0x0000000000037919 */ /* 0x000eea0000002500 */
[----:B------:R-:W4:Y:S08]  /*0060*/  LDC.64 R4, c[0x0][0x210] ;  /* 0x00008400ff047b82 */ /* 0x000f300000000a00 */
[----:B------:R-:W5:Y:S08]  /*0070*/  LDC.64 R6, c[0x0][0x218] ;  /* 0x00008600ff067b82 */ /* 0x000f700000000a00 */
[----:B------:R-:W5:Y:S01]  /*0080*/  LDC.64 R10, c[0x0][0x228] ;  /* 0x00008a00ff0a7b82 */ /* 0x000f620000000a00 */
[----:B-1----:R-:W-:-:S07]  /*0090*/  LOP3.LUT R0, R0, 0x7f, RZ, 0xc0, !PT ;  /* 0x0000007f00007812 */ /* 0x002fce00078ec0ff */
[----:B------:R-:W1:Y:S01]  /*00a0*/  LDC.64 R12, c[0x0][0x230] ;  /* 0x00008c00ff0c7b82 */ /* 0x000e620000000a00 */
[----:B---3--:R-:W-:Y:S02]  /*00b0*/  SHF.R.S32.HI R2, RZ, 0x18, R3 ;  /* 0x00000018ff027819 */ /* 0x008fe40000011403 */
[----:B------:R-:W-:Y:S02]  /*00c0*/  LEA R0, R3, R0, 0x7 ;  /* 0x0000000003007211 */ /* 0x000fe400078e38ff */
[----:B------:R-:W-:Y:S02]  /*00d0*/  SGXT R3, R2, 0x1 ;  /* 0x000000010203781a */ /* 0x000fe40000000200 */
[----:B------:R-:W-:Y:S02]  /*00e0*/  ISETP.GE.AND P0, PT, R0, 0x100, PT ;  /* 0x000001000000780c */ /* 0x000fe40003f06270 */
[----:B------:R-:W-:-:S04]  /*00f0*/  LEA.HI R3, R3, R0, RZ, 0x2 ;  /* 0x0000000003037211 */ /* 0x000fc800078f10ff */
[----:B------:R-:W-:-:S04]  /*0100*/  LOP3.LUT R3, R3, 0xfffffffc, RZ, 0xc0, !PT ;  /* 0xfffffffc03037812 */ /* 0x000fc800078ec0ff */
[----:B------:R-:W-:-:S05]  /*0110*/  IADD3 R15, R0, -R3, RZ ;  /* 0x80000003000f7210 */ /* 0x000fca0007ffe0ff */
[----:B--2---:R-:W-:-:S05]  /*0120*/  IMAD.WIDE R8, R15, 0x4, R8 ;  /* 0x000000040f087825 */ /* 0x004fca00078e0208 */
[----:B------:R2:W3:Y:S01]  /*0130*/  @!P0 LDG.E.EL R14, desc[UR4][R8.64] ;  /* 0x00000004080e8981 */ /* 0x0004e2000c2e1900 */
[----:B------:R-:W-:Y:S01]  /*0140*/  CS2R R2, SRZ ;  /* 0x0000000000027805 */ /* 0x000fe2000001ff00 */
[----:B----4-:R-:W-:-:S04]  /*0150*/  IMAD.WIDE R4, R0, 0x4, R4 ;  /* 0x0000000400047825 */ /* 0x010fc800078e0204 */
[C---:B-----5:R-:W-:Y:S01]  /*0160*/  IMAD.WIDE R6, R15.reuse, 0x4, R6 ;  /* 0x000000040f067825 */ /* 0x060fe200078e0206 */
[----:B------:R4:W5:Y:S03]  /*0170*/  @!P0 LDG.E R2, desc[UR4][R4.64] ;  /* 0x0000000404028981 */ /* 0x000966000c1e1900 */
[C---:B0-2---:R-:W-:Y:S01]  /*0180*/  IMAD.WIDE R8, R15.reuse, 0x4, R10 ;  /* 0x000000040f087825 */ /* 0x045fe200078e020a */
[----:B------:R0:W5:Y:S03]  /*0190*/  @!P0 LDG.E.EL R3, desc[UR4][R6.64] ;  /* 0x0000000406038981 */ /* 0x000166000c2e1900 */
[----:B-1----:R-:W-:Y:S01]  /*01a0*/  IMAD.WIDE R10, R15, 0x4, R12 ;  /* 0x000000040f0a7825 */ /* 0x002fe200078e020c */
[----:B------:R-:W-:Y:S01]  /*01b0*/  CS2R R12, SRZ ;  /* 0x00000000000c7805 */ /* 0x000fe2000001ff00 */
[----:B----4-:R-:W1:Y:S05]  /*01c0*/  LDC.64 R4, c[0x0][0x238] ;  /* 0x00008e00ff047b82 */ /* 0x010e6a0000000a00 */
[----:B------:R-:W2:Y:S04]  /*01d0*/  @!P0 LDG.E.EL R12, desc[UR4][R8.64] ;  /* 0x00000004080c8981 */ /* 0x000ea8000c2e1900 */
[----:B------:R-:W2:Y:S01]  /*01e0*/  @!P0 LDG.E.EL R13, desc[UR4][R10.64] ;  /* 0x000000040a0d8981 */ /* 0x000ea2000c2e1900 */
[----:B0-----:R-:W-:Y:S01]  /*01f0*/  MOV R6, 0x3e800000 ;  /* 0x3e80000000067802 */ /* 0x001fe20000000f00 */
[----:B---3--:R-:W-:-:S04]  /*0200*/  FADD R14, R14, 0.0010000000474974513054 ;  /* 0x3a83126f0e0e7421 */ /* 0x008fc80000000000 */
[----:B------:R-:W0:Y:S01]  /*0210*/  MUFU.SQRT R15, R14 ;  /* 0x0000000e000f7308 */ /* 0x000e220000002000 */
[----:B-----5:R-:W-:Y:S01]  /*0220*/  FADD R2, -R3, R2 ;  /* 0x0000000203027221 */ /* 0x020fe20000000100 */
[C---:B0-----:R-:W-:Y:S02]  /*0230*/  FSETP.GT.AND P1, PT, R15.reuse, 8.50705917302346158658e+37, PT ;  /* 0x7e8000000f00780b */ /* 0x041fe40003f24000 */
[----:B------:R-:W-:Y:S02]  /*0240*/  FSETP.GEU.AND P2, PT, R15, 1.175494350822287508e-38, PT ;  /* 0x008000000f00780b */ /* 0x000fe40003f4e000 */
[----:B------:R-:W-:-:S09]  /*0250*/  FSEL R6, R6, 1, P1 ;  /* 0x3f80000006067808 */ /* 0x000fd20000800000 */
[----:B------:R-:W-:Y:S02]  /*0260*/  @P1 FMUL R15, R15, 0.25 ;  /* 0x3e8000000f0f1820 */ /* 0x000fe40000400000 */
[----:B------:R-:W-:Y:S02]  /*0270*/  @!P2 FMUL R6, R6, 16777216 ;  /* 0x4b8000000606a820 */ /* 0x000fe40000400000 */
[----:B------:R-:W-:-:S06]  /*0280*/  @!P2 FMUL R15, R15, 16777216 ;  /* 0x4b8000000f0fa820 */ /* 0x000fcc0000400000 */
[----:B------:R-:W0:Y:S02]  /*0290*/  MUFU.RCP R15, R15 ;  /* 0x0000000f000f7308 */ /* 0x000e240000001000 */
[----:B0-----:R-:W-:-:S04]  /*02a0*/  FMUL R3, R15, R6 ;  /* 0x000000060f037220 */ /* 0x001fc80000400000 */
[----:B------:R-:W-:-:S04]  /*02b0*/  FMUL R2, R2, R3 ;  /* 0x0000000302027220 */ /* 0x000fc80000400000 */
[----:B--2---:R-:W-:Y:S01]  /*02c0*/  FFMA R12, R2, R12, R13 ;  /* 0x0000000c020c7223 */ /* 0x004fe2000000000d */
[----:B-1----:R-:W-:-:S04]  /*02d0*/  IMAD.WIDE R2, R0, 0x4, R4 ;  /* 0x0000000400027825 */ /* 0x002fc800078e0204 */
[----:B------:R-:W-:-:S04]  /*02e0*/  FSETP.GEU.AND P1, PT, R12, RZ, PT ;  /* 0x000000ff0c00720b */ /* 0x000fc80003f2e000 */
[----:B------:R-:W-:Y:S01]  /*02f0*/  FSEL R5, R12, RZ, P1 ;  /* 0x000000ff0c057208 */ /* 0x000fe20000800000 */
[----:B------:R-:W-:Y:S08]  /*0300*/  @P0 EXIT ;  /* 0x000000000000094d */ /* 0x000ff00003800000 */
[----:B------:R-:W-:Y:S01]  /*0310*/  STG.E desc[UR4][R2.64], R5 ;  /* 0x0000000502007986 */ /* 0x000fe2000c101904 */
[----:B------:R-:W-:Y:S05]  /*0320*/  EXIT ;  /* 0x000000000000794d */ /* 0x000fea0003800000 */
.L_x_0:
[----:B------:R-:W-:-:S00]  /*0330*/  BRA `(.L_x_0) ;  /* 0xfffffffc00fc7947 */ /* 0x000fc0000383ffff */
[----:B------:R-:W-:-:S00]  /*0340*/  NOP ;  /* 0x0000000000007918 */ /* 0x000fc00000000000 */
        /* <DEDUP_REMOVED lines=11> */
.L_x_1:


//--------------------- .nv.global.init           --------------------------
	.section	.nv.global.init,"aw",@progbits
.nv.global.init:
	.type		_$_str,@object
	.size		_$_str,(_$_str_$_2 - _$_str)
_$_str:
        /*0000*/ 	.byte	0x5f, 0x5f, 0x43, 0x55, 0x44, 0x41, 0x5f, 0x46, 0x54, 0x5a, 0x00
	.type		_$_str_$_2,@object
	.size		_$_str_$_2,(.L_1 - _$_str_$_2)
_$_str_$_2:
        /*000b*/ 	.byte	0x5f, 0x5f, 0x43, 0x55, 0x44, 0x41, 0x5f, 0x50, 0x52, 0x45, 0x43, 0x5f, 0x53, 0x51, 0x52, 0x54
        /*001b*/ 	.byte	0x00
.L_1:


//--------------------- .nv.constant0.triton_poi_fused__native_batch_norm_legit_no_training_relu_3 --------------------------
	.section	.nv.constant0.triton_poi_fused__native_batch_norm_legit_no_training_relu_3,"a",@progbits
	.sectionflags	@""
	.align	4
.nv.constant0.triton_poi_fused__native_batch_norm_legit_no_training_relu_3:
	.zero		580
